//
// Generated by NVIDIA NVVM Compiler
//
// Compiler Build ID: CL-36424714
// Cuda compilation tools, release 13.0, V13.0.88
// Based on NVVM 20.0.0
//

.version 9.0
.target sm_100
.address_size 64

	// .globl	_Z17matMultColElementPfS_S_iii

.visible .entry _Z17matMultColElementPfS_S_iii(
	.param .u64 .ptr .align 1 _Z17matMultColElementPfS_S_iii_param_0,
	.param .u64 .ptr .align 1 _Z17matMultColElementPfS_S_iii_param_1,
	.param .u64 .ptr .align 1 _Z17matMultColElementPfS_S_iii_param_2,
	.param .u32 _Z17matMultColElementPfS_S_iii_param_3,
	.param .u32 _Z17matMultColElementPfS_S_iii_param_4,
	.param .u32 _Z17matMultColElementPfS_S_iii_param_5
)
{
	.reg .pred 	%p<21>;
	.reg .b32 	%r<67>;
	.reg .b32 	%f<67>;
	.reg .b64 	%rd<75>;

	ld.param.u64 	%rd7, [_Z17matMultColElementPfS_S_iii_param_0];
	ld.param.u64 	%rd8, [_Z17matMultColElementPfS_S_iii_param_1];
	ld.param.u64 	%rd9, [_Z17matMultColElementPfS_S_iii_param_2];
	ld.param.u32 	%r31, [_Z17matMultColElementPfS_S_iii_param_3];
	ld.param.u32 	%r32, [_Z17matMultColElementPfS_S_iii_param_4];
	ld.param.u32 	%r33, [_Z17matMultColElementPfS_S_iii_param_5];
	cvta.to.global.u64 	%rd1, %rd8;
	cvta.to.global.u64 	%rd2, %rd7;
	cvta.to.global.u64 	%rd3, %rd9;
	mov.u32 	%r34, %ctaid.x;
	mov.u32 	%r35, %ntid.x;
	mov.u32 	%r36, %tid.x;
	mad.lo.s32 	%r1, %r34, %r35, %r36;
	setp.ge.s32 	%p1, %r1, %r33;
	setp.lt.s32 	%p2, %r31, 1;
	or.pred  	%p3, %p1, %p2;
	@%p3 bra 	$L__BB0_26;
	setp.lt.s32 	%p4, %r32, 1;
	@%p4 bra 	$L__BB0_15;
	and.b32  	%r2, %r32, 7;
	add.s32 	%r3, %r2, -1;
	and.b32  	%r4, %r32, 3;
	and.b32  	%r5, %r32, 2147483640;
	and.b32  	%r6, %r32, 1;
	neg.s32 	%r7, %r5;
	shl.b32 	%r8, %r33, 3;
	mov.b32 	%r57, 0;
	mul.wide.s32 	%rd66, %r33, 4;
$L__BB0_3:
	setp.lt.u32 	%p13, %r32, 8;
	mul.lo.s32 	%r10, %r57, %r32;
	mov.f32 	%f66, 0f00000000;
	mov.b32 	%r61, 0;
	@%p13 bra 	$L__BB0_6;
	mul.wide.u32 	%rd32, %r10, 4;
	add.s64 	%rd33, %rd2, %rd32;
	add.s64 	%rd74, %rd33, 16;
	mov.f32 	%f66, 0f00000000;
	mov.u32 	%r58, %r1;
	mov.u32 	%r59, %r7;
$L__BB0_5:
	.pragma "nounroll";
	ld.global.f32 	%f16, [%rd74+-16];
	mul.wide.s32 	%rd34, %r58, 4;
	add.s64 	%rd35, %rd1, %rd34;
	ld.global.f32 	%f17, [%rd35];
	fma.rn.f32 	%f18, %f16, %f17, %f66;
	ld.global.f32 	%f19, [%rd74+-12];
	mul.wide.s32 	%rd36, %r33, 4;
	add.s64 	%rd37, %rd35, %rd36;
	ld.global.f32 	%f20, [%rd37];
	fma.rn.f32 	%f21, %f19, %f20, %f18;
	ld.global.f32 	%f22, [%rd74+-8];
	add.s64 	%rd38, %rd37, %rd36;
	ld.global.f32 	%f23, [%rd38];
	fma.rn.f32 	%f24, %f22, %f23, %f21;
	ld.global.f32 	%f25, [%rd74+-4];
	add.s64 	%rd39, %rd38, %rd36;
	ld.global.f32 	%f26, [%rd39];
	fma.rn.f32 	%f27, %f25, %f26, %f24;
	ld.global.f32 	%f28, [%rd74];
	add.s64 	%rd40, %rd39, %rd36;
	ld.global.f32 	%f29, [%rd40];
	fma.rn.f32 	%f30, %f28, %f29, %f27;
	ld.global.f32 	%f31, [%rd74+4];
	add.s64 	%rd41, %rd40, %rd36;
	ld.global.f32 	%f32, [%rd41];
	fma.rn.f32 	%f33, %f31, %f32, %f30;
	ld.global.f32 	%f34, [%rd74+8];
	add.s64 	%rd42, %rd41, %rd36;
	ld.global.f32 	%f35, [%rd42];
	fma.rn.f32 	%f36, %f34, %f35, %f33;
	ld.global.f32 	%f37, [%rd74+12];
	add.s64 	%rd43, %rd42, %rd36;
	ld.global.f32 	%f38, [%rd43];
	fma.rn.f32 	%f66, %f37, %f38, %f36;
	add.s32 	%r59, %r59, 8;
	add.s32 	%r58, %r58, %r8;
	add.s64 	%rd74, %rd74, 32;
	setp.ne.s32 	%p14, %r59, 0;
	mov.u32 	%r61, %r5;
	@%p14 bra 	$L__BB0_5;
$L__BB0_6:
	setp.eq.s32 	%p15, %r2, 0;
	@%p15 bra 	$L__BB0_14;
	setp.lt.u32 	%p16, %r3, 3;
	@%p16 bra 	$L__BB0_9;
	add.s32 	%r50, %r61, %r10;
	mul.wide.u32 	%rd44, %r50, 4;
	add.s64 	%rd45, %rd2, %rd44;
	ld.global.f32 	%f40, [%rd45];
	mad.lo.s32 	%r51, %r61, %r33, %r1;
	mul.wide.s32 	%rd46, %r51, 4;
	add.s64 	%rd47, %rd1, %rd46;
	ld.global.f32 	%f41, [%rd47];
	fma.rn.f32 	%f42, %f40, %f41, %f66;
	cvt.u64.u32 	%rd48, %r10;
	cvt.u64.u32 	%rd49, %r61;
	add.s64 	%rd50, %rd49, %rd48;
	shl.b64 	%rd51, %rd50, 2;
	add.s64 	%rd52, %rd2, %rd51;
	ld.global.f32 	%f43, [%rd52+4];
	add.s64 	%rd54, %rd47, %rd66;
	ld.global.f32 	%f44, [%rd54];
	fma.rn.f32 	%f45, %f43, %f44, %f42;
	ld.global.f32 	%f46, [%rd52+8];
	add.s64 	%rd55, %rd54, %rd66;
	ld.global.f32 	%f47, [%rd55];
	fma.rn.f32 	%f48, %f46, %f47, %f45;
	ld.global.f32 	%f49, [%rd52+12];
	add.s64 	%rd56, %rd55, %rd66;
	ld.global.f32 	%f50, [%rd56];
	fma.rn.f32 	%f66, %f49, %f50, %f48;
	add.s32 	%r61, %r61, 4;
$L__BB0_9:
	setp.eq.s32 	%p17, %r4, 0;
	@%p17 bra 	$L__BB0_14;
	setp.eq.s32 	%p18, %r4, 1;
	@%p18 bra 	$L__BB0_12;
	add.s32 	%r52, %r61, %r10;
	mul.wide.u32 	%rd57, %r52, 4;
	add.s64 	%rd58, %rd2, %rd57;
	ld.global.f32 	%f52, [%rd58];
	mad.lo.s32 	%r53, %r61, %r33, %r1;
	mul.wide.s32 	%rd59, %r53, 4;
	add.s64 	%rd60, %rd1, %rd59;
	ld.global.f32 	%f53, [%rd60];
	fma.rn.f32 	%f54, %f52, %f53, %f66;
	cvt.u64.u32 	%rd61, %r10;
	cvt.u64.u32 	%rd62, %r61;
	add.s64 	%rd63, %rd62, %rd61;
	shl.b64 	%rd64, %rd63, 2;
	add.s64 	%rd65, %rd2, %rd64;
	ld.global.f32 	%f55, [%rd65+4];
	add.s64 	%rd67, %rd60, %rd66;
	ld.global.f32 	%f56, [%rd67];
	fma.rn.f32 	%f66, %f55, %f56, %f54;
	add.s32 	%r61, %r61, 2;
$L__BB0_12:
	setp.eq.s32 	%p19, %r6, 0;
	@%p19 bra 	$L__BB0_14;
	add.s32 	%r54, %r61, %r10;
	mul.wide.u32 	%rd68, %r54, 4;
	add.s64 	%rd69, %rd2, %rd68;
	ld.global.f32 	%f57, [%rd69];
	mad.lo.s32 	%r55, %r61, %r33, %r1;
	mul.wide.s32 	%rd70, %r55, 4;
	add.s64 	%rd71, %rd1, %rd70;
	ld.global.f32 	%f58, [%rd71];
	fma.rn.f32 	%f66, %f57, %f58, %f66;
$L__BB0_14:
	mad.lo.s32 	%r56, %r57, %r33, %r1;
	mul.wide.s32 	%rd72, %r56, 4;
	add.s64 	%rd73, %rd3, %rd72;
	st.global.f32 	[%rd73], %f66;
	add.s32 	%r57, %r57, 1;
	setp.eq.s32 	%p20, %r57, %r31;
	@%p20 bra 	$L__BB0_26;
	bra.uni 	$L__BB0_3;
$L__BB0_15:
	and.b32  	%r21, %r31, 7;
	setp.lt.u32 	%p5, %r31, 8;
	mov.b32 	%r65, 0;
	@%p5 bra 	$L__BB0_18;
	and.b32  	%r65, %r31, 2147483640;
	mov.b32 	%r63, 0;
	mul.wide.s32 	%rd12, %r33, 4;
$L__BB0_17:
	.pragma "nounroll";
	mad.lo.s32 	%r39, %r63, %r33, %r1;
	mul.wide.s32 	%rd10, %r39, 4;
	add.s64 	%rd11, %rd3, %rd10;
	mov.b32 	%r40, 0;
	st.global.u32 	[%rd11], %r40;
	add.s64 	%rd13, %rd11, %rd12;
	st.global.u32 	[%rd13], %r40;
	add.s64 	%rd14, %rd13, %rd12;
	st.global.u32 	[%rd14], %r40;
	add.s64 	%rd15, %rd14, %rd12;
	st.global.u32 	[%rd15], %r40;
	add.s64 	%rd16, %rd15, %rd12;
	st.global.u32 	[%rd16], %r40;
	add.s64 	%rd17, %rd16, %rd12;
	st.global.u32 	[%rd17], %r40;
	add.s64 	%rd18, %rd17, %rd12;
	st.global.u32 	[%rd18], %r40;
	add.s64 	%rd19, %rd18, %rd12;
	st.global.u32 	[%rd19], %r40;
	add.s32 	%r63, %r63, 8;
	setp.ne.s32 	%p6, %r63, %r65;
	@%p6 bra 	$L__BB0_17;
$L__BB0_18:
	setp.eq.s32 	%p7, %r21, 0;
	@%p7 bra 	$L__BB0_26;
	and.b32  	%r26, %r31, 3;
	setp.lt.u32 	%p8, %r21, 4;
	@%p8 bra 	$L__BB0_21;
	mad.lo.s32 	%r41, %r65, %r33, %r1;
	mul.wide.s32 	%rd20, %r41, 4;
	add.s64 	%rd21, %rd3, %rd20;
	mov.b32 	%r42, 0;
	st.global.u32 	[%rd21], %r42;
	mul.wide.s32 	%rd22, %r33, 4;
	add.s64 	%rd23, %rd21, %rd22;
	st.global.u32 	[%rd23], %r42;
	add.s64 	%rd24, %rd23, %rd22;
	st.global.u32 	[%rd24], %r42;
	add.s64 	%rd25, %rd24, %rd22;
	st.global.u32 	[%rd25], %r42;
	add.s32 	%r65, %r65, 4;
$L__BB0_21:
	setp.eq.s32 	%p9, %r26, 0;
	@%p9 bra 	$L__BB0_26;
	setp.eq.s32 	%p10, %r26, 1;
	@%p10 bra 	$L__BB0_24;
	mad.lo.s32 	%r43, %r65, %r33, %r1;
	mul.wide.s32 	%rd26, %r43, 4;
	add.s64 	%rd27, %rd3, %rd26;
	mov.b32 	%r44, 0;
	st.global.u32 	[%rd27], %r44;
	mul.wide.s32 	%rd28, %r33, 4;
	add.s64 	%rd29, %rd27, %rd28;
	st.global.u32 	[%rd29], %r44;
	add.s32 	%r65, %r65, 2;
$L__BB0_24:
	and.b32  	%r45, %r31, 1;
	setp.eq.b32 	%p11, %r45, 1;
	not.pred 	%p12, %p11;
	@%p12 bra 	$L__BB0_26;
	mad.lo.s32 	%r46, %r65, %r33, %r1;
	mul.wide.s32 	%rd30, %r46, 4;
	add.s64 	%rd31, %rd3, %rd30;
	mov.b32 	%r47, 0;
	st.global.u32 	[%rd31], %r47;
$L__BB0_26:
	ret;

}


// ===== COMPILED SASS (sm_100) =====

	.target	sm_100

	.elftype	@"ET_EXEC"


//--------------------- .note.nv.tkinfo           --------------------------
	.section	.note.nv.tkinfo,"",@"SHT_NOTE"
	.sectionflags	@"SHF_NOTE_NV_TKINFO"
	.tkinfo
        /*0018*/ 	.word	0x00000002
        /*0030*/ 	.string	""
        /*0030*/ 	.string	"ptxas"
        /*0030*/ 	.string	"Cuda compilation tools, release 13.0, V13.0.88"
        /*0030*/ 	.string	"Build cuda_13.0.r13.0/compiler.36424714_0"
        /*0030*/ 	.string	"-arch sm_100 -m 64 "



//--------------------- .note.nv.cuinfo           --------------------------
	.section	.note.nv.cuinfo,"",@"SHT_NOTE"
	.sectionflags	@"SHF_NOTE_NV_CUINFO"
        /*0018*/ 	.short	0x0002
        /*001a*/ 	.short	0x0064
        /*001c*/ 	.short	0x0082
	.zero		2


//--------------------- .nv.info                  --------------------------
	.section	.nv.info,"",@"SHT_CUDA_INFO"
	.align	4


	//----- nvinfo : EIATTR_REGCOUNT
	.align		4
        /*0000*/ 	.byte	0x04, 0x2f
        /*0002*/ 	.short	(.L_1 - .L_0)
	.align		4
.L_0:
        /*0004*/ 	.word	index@(_Z17matMultColElementPfS_S_iii)
        /*0008*/ 	.word	0x00000020


	//----- nvinfo : EIATTR_FRAME_SIZE
	.align		4
.L_1:
        /*000c*/ 	.byte	0x04, 0x11
        /*000e*/ 	.short	(.L_3 - .L_2)
	.align		4
.L_2:
        /*0010*/ 	.word	index@(_Z17matMultColElementPfS_S_iii)
        /*0014*/ 	.word	0x00000000


	//----- nvinfo : EIATTR_MIN_STACK_SIZE
	.align		4
.L_3:
        /*0018*/ 	.byte	0x04, 0x12
        /*001a*/ 	.short	(.L_5 - .L_4)
	.align		4
.L_4:
        /*001c*/ 	.word	index@(_Z17matMultColElementPfS_S_iii)
        /*0020*/ 	.word	0x00000000
.L_5:


//--------------------- .nv.compat                --------------------------
	.section	.nv.compat,"",@"SHT_CUDA_COMPAT_INFO"
	.align	4
        /*0000*/ 	.byte	0x02, 0x09, 0x00, 0x00, 0x02, 0x02, 0x01, 0x00, 0x02, 0x05, 0x05, 0x00, 0x03, 0x07, 0x01, 0x01
        /*0010*/ 	.byte	0x02, 0x03, 0x00, 0x00, 0x02, 0x06, 0x01, 0x00, 0x04, 0x0b, 0x08, 0x00, 0x09, 0x00, 0x00, 0x00
        /*0020*/ 	.byte	0x00, 0x00, 0x00, 0x00


//--------------------- .nv.info._Z17matMultColElementPfS_S_iii --------------------------
	.section	.nv.info._Z17matMultColElementPfS_S_iii,"",@"SHT_CUDA_INFO"
	.sectionflags	@""
	.align	4


	//----- nvinfo : EIATTR_CUDA_API_VERSION
	.align		4
        /*0000*/ 	.byte	0x04, 0x37
        /*0002*/ 	.short	(.L_7 - .L_6)
.L_6:
        /*0004*/ 	.word	0x00000082


	//----- nvinfo : EIATTR_KPARAM_INFO
	.align		4
.L_7:
        /*0008*/ 	.byte	0x04, 0x17
        /*000a*/ 	.short	(.L_9 - .L_8)
.L_8:
        /*000c*/ 	.word	0x00000000
        /*0010*/ 	.short	0x0005
        /*0012*/ 	.short	0x0020
        /*0014*/ 	.byte	0x00, 0xf0, 0x11, 0x00


	//----- nvinfo : EIATTR_KPARAM_INFO
	.align		4
.L_9:
        /*0018*/ 	.byte	0x04, 0x17
        /*001a*/ 	.short	(.L_11 - .L_10)
.L_10:
        /*001c*/ 	.word	0x00000000
        /*0020*/ 	.short	0x0004
        /*0022*/ 	.short	0x001c
        /*0024*/ 	.byte	0x00, 0xf0, 0x11, 0x00


	//----- nvinfo : EIATTR_KPARAM_INFO
	.align		4
.L_11:
        /*0028*/ 	.byte	0x04, 0x17
        /*002a*/ 	.short	(.L_13 - .L_12)
.L_12:
        /*002c*/ 	.word	0x00000000
        /*0030*/ 	.short	0x0003
        /*0032*/ 	.short	0x0018
        /*0034*/ 	.byte	0x00, 0xf0, 0x11, 0x00


	//----- nvinfo : EIATTR_KPARAM_INFO
	.align		4
.L_13:
        /*0038*/ 	.byte	0x04, 0x17
        /*003a*/ 	.short	(.L_15 - .L_14)
.L_14:
        /*003c*/ 	.word	0x00000000
        /*0040*/ 	.short	0x0002
        /*0042*/ 	.short	0x0010
        /*0044*/ 	.byte	0x00, 0xf5, 0x21, 0x00


	//----- nvinfo : EIATTR_KPARAM_INFO
	.align		4
.L_15:
        /*0048*/ 	.byte	0x04, 0x17
        /*004a*/ 	.short	(.L_17 - .L_16)
.L_16:
        /*004c*/ 	.word	0x00000000
        /*0050*/ 	.short	0x0001
        /*0052*/ 	.short	0x0008
        /*0054*/ 	.byte	0x00, 0xf5, 0x21, 0x00


	//----- nvinfo : EIATTR_KPARAM_INFO
	.align		4
.L_17:
        /*0058*/ 	.byte	0x04, 0x17
        /*005a*/ 	.short	(.L_19 - .L_18)
.L_18:
        /*005c*/ 	.word	0x00000000
        /*0060*/ 	.short	0x0000
        /*0062*/ 	.short	0x0000
        /*0064*/ 	.byte	0x00, 0xf5, 0x21, 0x00


	//----- nvinfo : EIATTR_SPARSE_MMA_MASK
	.align		4
.L_19:
        /*0068*/ 	.byte	0x03, 0x50
        /*006a*/ 	.short	0x0000


	//----- nvinfo : EIATTR_MAXREG_COUNT
	.align		4
        /*006c*/ 	.byte	0x03, 0x1b
        /*006e*/ 	.short	0x00ff


	//----- nvinfo : EIATTR_MERCURY_ISA_VERSION
	.align		4
        /*0070*/ 	.byte	0x03, 0x5f
        /*0072*/ 	.short	0x0101


	//----- nvinfo : EIATTR_VRC_CTA_INIT_COUNT
	.align		4
        /*0074*/ 	.byte	0x02, 0x4a
	.zero		1
	.zero		1


	//----- nvinfo : EIATTR_EXIT_INSTR_OFFSETS
	.align		4
        /*0078*/ 	.byte	0x04, 0x1c
        /*007a*/ 	.short	(.L_21 - .L_20)


	//   ....[0]....
.L_20:
        /*007c*/ 	.word	0x00000090


	//   ....[1]....
        /*0080*/ 	.word	0x00000960


	//   ....[2]....
        /*0084*/ 	.word	0x00000b40


	//   ....[3]....
        /*0088*/ 	.word	0x00000c40


	//   ....[4]....
        /*008c*/ 	.word	0x00000d00


	//   ....[5]....
        /*0090*/ 	.word	0x00000d50


	//----- nvinfo : EIATTR_CBANK_PARAM_SIZE
	.align		4
.L_21:
        /*0094*/ 	.byte	0x03, 0x19
        /*0096*/ 	.short	0x0024


	//----- nvinfo : EIATTR_PARAM_CBANK
	.align		4
        /*0098*/ 	.byte	0x04, 0x0a
        /*009a*/ 	.short	(.L_23 - .L_22)
	.align		4
.L_22:
        /*009c*/ 	.word	index@(.nv.constant0._Z17matMultColElementPfS_S_iii)
        /*00a0*/ 	.short	0x0380
        /*00a2*/ 	.short	0x0024


	//----- nvinfo : EIATTR_SW_WAR
	.align		4
.L_23:
        /*00a4*/ 	.byte	0x04, 0x36
        /*00a6*/ 	.short	(.L_25 - .L_24)
.L_24:
        /*00a8*/ 	.word	0x00000008
.L_25:


//--------------------- .nv.callgraph             --------------------------
	.section	.nv.callgraph,"",@"SHT_CUDA_CALLGRAPH"
	.align	4
	.sectionentsize	8
	.align		4
        /*0000*/ 	.word	0x00000000
	.align		4
        /*0004*/ 	.word	0xffffffff
	.align		4
        /*0008*/ 	.word	0x00000000
	.align		4
        /*000c*/ 	.word	0xfffffffe
	.align		4
        /*0010*/ 	.word	0x00000000
	.align		4
        /*0014*/ 	.word	0xfffffffd
	.align		4
        /*0018*/ 	.word	0x00000000
	.align		4
        /*001c*/ 	.word	0xfffffffc


//--------------------- .text._Z17matMultColElementPfS_S_iii --------------------------
	.section	.text._Z17matMultColElementPfS_S_iii,"ax",@progbits
	.align	128
        .global         _Z17matMultColElementPfS_S_iii
        .type           _Z17matMultColElementPfS_S_iii,@function
        .size           _Z17matMultColElementPfS_S_iii,(.L_x_11 - _Z17matMultColElementPfS_S_iii)
        .other          _Z17matMultColElementPfS_S_iii,@"STO_CUDA_ENTRY STV_DEFAULT"
_Z17matMultColElementPfS_S_iii:
.text._Z17matMultColElementPfS_S_iii:
[----:B------:R-:W-:Y:S01]  /*0000*/  LDC R1, c[0x0][0x37c] ;  /* 0x0000df00ff017b82 */ /* 0x000fe20000000800 */
[----:B------:R-:W0:Y:S07]  /*0010*/  S2R R5, SR_TID.X ;  /* 0x0000000000057919 */ /* 0x000e2e0000002100 */
[----:B------:R-:W0:Y:S08]  /*0020*/  S2UR UR4, SR_CTAID.X ;  /* 0x00000000000479c3 */ /* 0x000e300000002500 */
[----:B------:R-:W0:Y:S08]  /*0030*/  LDC R0, c[0x0][0x360] ;  /* 0x0000d800ff007b82 */ /* 0x000e300000000800 */
[----:B------:R-:W1:Y:S08]  /*0040*/  LDC R2, c[0x0][0x398] ;  /* 0x0000e600ff027b82 */ /* 0x000e700000000800 */
[----:B------:R-:W2:Y:S01]  /*0050*/  LDC R3, c[0x0][0x3a0] ;  /* 0x0000e800ff037b82 */ /* 0x000ea20000000800 */
[----:B0-----:R-:W-:Y:S01]  /*0060*/  IMAD R0, R0, UR4, R5 ;  /* 0x0000000400007c24 */ /* 0x001fe2000f8e0205 */
[----:B-1----:R-:W-:-:S04]  /*0070*/  ISETP.GE.AND P0, PT, R2, 0x1, PT ;  /* 0x000000010200780c */ /* 0x002fc80003f06270 */
[----:B--2---:R-:W-:-:S13]  /*0080*/  ISETP.GE.OR P0, PT, R0, R3, !P0 ;  /* 0x000000030000720c */ /* 0x004fda0004706670 */
[----:B------:R-:W-:Y:S05]  /*0090*/  @P0 EXIT ;  /* 0x000000000000094d */ /* 0x000fea0003800000 */
[----:B------:R-:W0:Y:S01]  /*00a0*/  LDC R13, c[0x0][0x39c] ;  /* 0x0000e700ff0d7b82 */ /* 0x000e220000000800 */
[----:B------:R-:W1:Y:S01]  /*00b0*/  LDCU.64 UR6, c[0x0][0x358] ;  /* 0x00006b00ff0677ac */ /* 0x000e620008000a00 */
[----:B0-----:R-:W-:-:S13]  /*00c0*/  ISETP.GE.AND P0, PT, R13, 0x1, PT ;  /* 0x000000010d00780c */ /* 0x001fda0003f06270 */
[----:B-1----:R-:W-:Y:S05]  /*00d0*/  @!P0 BRA `(.L_x_0) ;  /* 0x0000000800288947 */ /* 0x002fea0003800000 */
[C---:B------:R-:W-:Y:S01]  /*00e0*/  LOP3.LUT R19, R13.reuse, 0x7, RZ, 0xc0, !PT ;  /* 0x000000070d137812 */ /* 0x040fe200078ec0ff */
[----:B------:R-:W-:Y:S01]  /*00f0*/  HFMA2 R15, -RZ, RZ, 0, 0 ;  /* 0x00000000ff0f7431 */ /* 0x000fe200000001ff */
[----:B------:R-:W-:Y:S02]  /*0100*/  LOP3.LUT R12, R13, 0x7ffffff8, RZ, 0xc0, !PT ;  /* 0x7ffffff80d0c7812 */ /* 0x000fe400078ec0ff */
[----:B------:R-:W-:Y:S02]  /*0110*/  IADD3 R2, PT, PT, R19, -0x1, RZ ;  /* 0xffffffff13027810 */ /* 0x000fe40007ffe0ff */
[----:B------:R-:W-:Y:S02]  /*0120*/  LOP3.LUT R13, R13, 0x3, RZ, 0xc0, !PT ;  /* 0x000000030d0d7812 */ /* 0x000fe400078ec0ff */
[----:B------:R-:W-:Y:S02]  /*0130*/  ISETP.GE.U32.AND P0, PT, R2, 0x3, PT ;  /* 0x000000030200780c */ /* 0x000fe40003f06070 */
[----:B------:R-:W-:-:S11]  /*0140*/  IADD3 R14, PT, PT, -R12, RZ, RZ ;  /* 0x000000ff0c0e7210 */ /* 0x000fd60007ffe1ff */
.L_x_5:
[----:B------:R-:W0:Y:S01]  /*0150*/  LDC R10, c[0x0][0x39c] ;  /* 0x0000e700ff0a7b82 */ /* 0x000e220000000800 */
[----:B------:R-:W-:Y:S02]  /*0160*/  MOV R18, RZ ;  /* 0x000000ff00127202 */ /* 0x000fe40000000f00 */
[----:B------:R-:W-:Y:S02]  /*0170*/  MOV R17, RZ ;  /* 0x000000ff00117202 */ /* 0x000fe40000000f00 */
[----:B0-----:R-:W-:Y:S01]  /*0180*/  ISETP.GE.U32.AND P1, PT, R10, 0x8, PT ;  /* 0x000000080a00780c */ /* 0x001fe20003f26070 */
[----:B------:R-:W-:-:S12]  /*0190*/  IMAD R16, R15, R10, RZ ;  /* 0x0000000a0f107224 */ /* 0x000fd800078e02ff */
[----:B------:R-:W-:Y:S05]  /*01a0*/  @!P1 BRA `(.L_x_1) ;  /* 0x0000000000c89947 */ /* 0x000fea0003800000 */
[----:B------:R-:W0:Y:S01]  /*01b0*/  LDC.64 R2, c[0x0][0x380] ;  /* 0x0000e000ff027b82 */ /* 0x000e220000000a00 */
[----:B------:R-:W-:Y:S02]  /*01c0*/  MOV R18, RZ ;  /* 0x000000ff00127202 */ /* 0x000fe40000000f00 */
[----:B------:R-:W-:Y:S02]  /*01d0*/  MOV R17, R0 ;  /* 0x0000000000117202 */ /* 0x000fe40000000f00 */
[----:B------:R-:W-:Y:S01]  /*01e0*/  MOV R11, R14 ;  /* 0x0000000e000b7202 */ /* 0x000fe20000000f00 */
[----:B0-----:R-:W-:-:S03]  /*01f0*/  IMAD.WIDE.U32 R2, R16, 0x4, R2 ;  /* 0x0000000410027825 */ /* 0x001fc600078e0002 */
[----:B------:R-:W-:-:S04]  /*0200*/  IADD3 R5, P1, PT, R2, 0x10, RZ ;  /* 0x0000001002057810 */ /* 0x000fc80007f3e0ff */
[----:B------:R-:W-:-:S09]  /*0210*/  IADD3.X R6, PT, PT, RZ, R3, RZ, P1, !PT ;  /* 0x00000003ff067210 */ /* 0x000fd20000ffe4ff */
.L_x_2:
[----:B------:R-:W0:Y:S01]  /*0220*/  LDC.64 R22, c[0x0][0x388] ;  /* 0x0000e200ff167b82 */ /* 0x000e220000000a00 */
[----:B------:R-:W-:Y:S02]  /*0230*/  MOV R2, R5 ;  /* 0x0000000500027202 */ /* 0x000fe40000000f00 */
[----:B------:R-:W-:-:S05]  /*0240*/  MOV R3, R6 ;  /* 0x0000000600037202 */ /* 0x000fca0000000f00 */
[----:B------:R-:W1:Y:S01]  /*0250*/  LDC R25, c[0x0][0x3a0] ;  /* 0x0000e800ff197b82 */ /* 0x000e620000000800 */
[----:B------:R-:W2:Y:S04]  /*0260*/  LDG.E R29, desc[UR6][R2.64+-0x10] ;  /* 0xfffff006021d7981 */ /* 0x000ea8000c1e1900 */
[----:B------:R-:W3:Y:S04]  /*0270*/  LDG.E R24, desc[UR6][R2.64+-0xc] ;  /* 0xfffff40602187981 */ /* 0x000ee8000c1e1900 */
[----:B------:R-:W4:Y:S01]  /*0280*/  LDG.E R28, desc[UR6][R2.64+-0x4] ;  /* 0xfffffc06021c7981 */ /* 0x000f22000c1e1900 */
[----:B0-----:R-:W-:-:S05]  /*0290*/  IMAD.WIDE R22, R17, 0x4, R22 ;  /* 0x0000000411167825 */ /* 0x001fca00078e0216 */
[----:B------:R1:W2:Y:S02]  /*02a0*/  LDG.E R20, desc[UR6][R22.64] ;  /* 0x0000000616147981 */ /* 0x0002a4000c1e1900 */
[----:B-1----:R-:W-:-:S05]  /*02b0*/  IMAD.WIDE R22, R25, 0x4, R22 ;  /* 0x0000000419167825 */ /* 0x002fca00078e0216 */
[----:B------:R0:W3:Y:S01]  /*02c0*/  LDG.E R27, desc[UR6][R22.64] ;  /* 0x00000006161b7981 */ /* 0x0000e2000c1e1900 */
[----:B------:R-:W-:-:S04]  /*02d0*/  IMAD.WIDE R4, R25, 0x4, R22 ;  /* 0x0000000419047825 */ /* 0x000fc800078e0216 */
[C---:B------:R-:W-:Y:S02]  /*02e0*/  IMAD.WIDE R6, R25.reuse, 0x4, R4 ;  /* 0x0000000419067825 */ /* 0x040fe400078e0204 */
[----:B------:R-:W5:Y:S02]  /*02f0*/  LDG.E R5, desc[UR6][R4.64] ;  /* 0x0000000604057981 */ /* 0x000f64000c1e1900 */
[----:B------:R-:W-:Y:S02]  /*0300*/  IMAD.WIDE R8, R25, 0x4, R6 ;  /* 0x0000000419087825 */ /* 0x000fe400078e0206 */
[----:B------:R-:W4:Y:S04]  /*0310*/  LDG.E R6, desc[UR6][R6.64] ;  /* 0x0000000606067981 */ /* 0x000f28000c1e1900 */
[----:B------:R-:W4:Y:S04]  /*0320*/  LDG.E R4, desc[UR6][R2.64+0x4] ;  /* 0x0000040602047981 */ /* 0x000f28000c1e1900 */
[----:B------:R-:W4:Y:S01]  /*0330*/  LDG.E R7, desc[UR6][R2.64] ;  /* 0x0000000602077981 */ /* 0x000f22000c1e1900 */
[----:B--2---:R-:W-:-:S03]  /*0340*/  FFMA R29, R29, R20, R18 ;  /* 0x000000141d1d7223 */ /* 0x004fc60000000012 */
[----:B------:R-:W5:Y:S01]  /*0350*/  LDG.E R18, desc[UR6][R2.64+-0x8] ;  /* 0xfffff80602127981 */ /* 0x000f62000c1e1900 */
[----:B------:R-:W-:-:S03]  /*0360*/  IMAD.WIDE R20, R25, 0x4, R8 ;  /* 0x0000000419147825 */ /* 0x000fc600078e0208 */
[----:B------:R-:W2:Y:S01]  /*0370*/  LDG.E R8, desc[UR6][R8.64] ;  /* 0x0000000608087981 */ /* 0x000ea2000c1e1900 */
[----:B0-----:R-:W-:-:S03]  /*0380*/  IMAD.WIDE R22, R25, 0x4, R20 ;  /* 0x0000000419167825 */ /* 0x001fc600078e0214 */
[----:B------:R-:W2:Y:S01]  /*0390*/  LDG.E R20, desc[UR6][R20.64] ;  /* 0x0000000614147981 */ /* 0x000ea2000c1e1900 */
[----:B---3--:R-:W-:Y:S01]  /*03a0*/  FFMA R29, R24, R27, R29 ;  /* 0x0000001b181d7223 */ /* 0x008fe2000000001d */
[----:B------:R-:W-:Y:S02]  /*03b0*/  IMAD.WIDE R26, R25, 0x4, R22 ;  /* 0x00000004191a7825 */ /* 0x000fe400078e0216 */
[----:B------:R-:W3:Y:S04]  /*03c0*/  LDG.E R24, desc[UR6][R22.64] ;  /* 0x0000000616187981 */ /* 0x000ee8000c1e1900 */
[----:B------:R-:W3:Y:S04]  /*03d0*/  LDG.E R21, desc[UR6][R2.64+0x8] ;  /* 0x0000080602157981 */ /* 0x000ee8000c1e1900 */
[----:B------:R-:W3:Y:S04]  /*03e0*/  LDG.E R26, desc[UR6][R26.64] ;  /* 0x000000061a1a7981 */ /* 0x000ee8000c1e1900 */
[----:B------:R-:W3:Y:S01]  /*03f0*/  LDG.E R9, desc[UR6][R2.64+0xc] ;  /* 0x00000c0602097981 */ /* 0x000ee2000c1e1900 */
[----:B------:R-:W-:-:S04]  /*0400*/  IADD3 R11, PT, PT, R11, 0x8, RZ ;  /* 0x000000080b0b7810 */ /* 0x000fc80007ffe0ff */
[----:B------:R-:W-:Y:S02]  /*0410*/  ISETP.NE.AND P1, PT, R11, RZ, PT ;  /* 0x000000ff0b00720c */ /* 0x000fe40003f25270 */
[----:B------:R-:W-:Y:S01]  /*0420*/  LEA R17, R25, R17, 0x3 ;  /* 0x0000001119117211 */ /* 0x000fe200078e18ff */
[----:B-----5:R-:W-:-:S04]  /*0430*/  FFMA R5, R18, R5, R29 ;  /* 0x0000000512057223 */ /* 0x020fc8000000001d */
[----:B----4-:R-:W-:-:S04]  /*0440*/  FFMA R6, R28, R6, R5 ;  /* 0x000000061c067223 */ /* 0x010fc80000000005 */
[----:B--2---:R-:W-:-:S04]  /*0450*/  FFMA R7, R7, R8, R6 ;  /* 0x0000000807077223 */ /* 0x004fc80000000006 */
[----:B------:R-:W-:Y:S01]  /*0460*/  FFMA R4, R4, R20, R7 ;  /* 0x0000001404047223 */ /* 0x000fe20000000007 */
[----:B------:R-:W-:-:S03]  /*0470*/  IADD3 R5, P2, PT, R2, 0x20, RZ ;  /* 0x0000002002057810 */ /* 0x000fc60007f5e0ff */
[----:B---3--:R-:W-:Y:S01]  /*0480*/  FFMA R4, R21, R24, R4 ;  /* 0x0000001815047223 */ /* 0x008fe20000000004 */
[----:B------:R-:W-:-:S03]  /*0490*/  IADD3.X R6, PT, PT, RZ, R3, RZ, P2, !PT ;  /* 0x00000003ff067210 */ /* 0x000fc600017fe4ff */
[----:B------:R-:W-:Y:S01]  /*04a0*/  FFMA R18, R9, R26, R4 ;  /* 0x0000001a09127223 */ /* 0x000fe20000000004 */
[----:B------:R-:W-:Y:S06]  /*04b0*/  @P1 BRA `(.L_x_2) ;  /* 0xfffffffc00581947 */ /* 0x000fec000383ffff */
[----:B------:R-:W-:-:S07]  /*04c0*/  MOV R17, R12 ;  /* 0x0000000c00117202 */ /* 0x000fce0000000f00 */
.L_x_1:
[----:B------:R-:W-:-:S13]  /*04d0*/  ISETP.NE.AND P1, PT, R19, RZ, PT ;  /* 0x000000ff1300720c */ /* 0x000fda0003f25270 */
[----:B------:R-:W-:Y:S05]  /*04e0*/  @!P1 BRA `(.L_x_3) ;  /* 0x0000000000fc9947 */ /* 0x000fea0003800000 */
[----:B------:R-:W-:Y:S01]  /*04f0*/  ISETP.NE.AND P1, PT, R13, RZ, PT ;  /* 0x000000ff0d00720c */ /* 0x000fe20003f25270 */
[----:B------:R-:W-:-:S12]  /*0500*/  @!P0 BRA `(.L_x_4) ;  /* 0x0000000000708947 */ /* 0x000fd80003800000 */
[----:B------:R-:W0:Y:S01]  /*0510*/  LDC R11, c[0x0][0x3a0] ;  /* 0x0000e800ff0b7b82 */ /* 0x000e220000000800 */
[CC--:B------:R-:W-:Y:S02]  /*0520*/  IADD3 R9, PT, PT, R16.reuse, R17.reuse, RZ ;  /* 0x0000001110097210 */ /* 0x0c0fe40007ffe0ff */
[----:B------:R-:W-:-:S05]  /*0530*/  IADD3 R20, P2, PT, R16, R17, RZ ;  /* 0x0000001110147210 */ /* 0x000fca0007f5e0ff */
[----:B------:R-:W1:Y:S08]  /*0540*/  LDC.64 R4, c[0x0][0x388] ;  /* 0x0000e200ff047b82 */ /* 0x000e700000000a00 */
[----:B------:R-:W2:Y:S08]  /*0550*/  LDC.64 R6, c[0x0][0x380] ;  /* 0x0000e000ff067b82 */ /* 0x000eb00000000a00 */
[----:B------:R-:W3:Y:S01]  /*0560*/  LDC.64 R2, c[0x0][0x380] ;  /* 0x0000e000ff027b82 */ /* 0x000ee20000000a00 */
[----:B0-----:R-:W-:-:S04]  /*0570*/  IMAD R21, R17, R11, R0 ;  /* 0x0000000b11157224 */ /* 0x001fc800078e0200 */
[----:B-1----:R-:W-:Y:S01]  /*0580*/  IMAD.WIDE R4, R21, 0x4, R4 ;  /* 0x0000000415047825 */ /* 0x002fe200078e0204 */
[----:B------:R-:W-:-:S03]  /*0590*/  IADD3.X R21, PT, PT, RZ, RZ, RZ, P2, !PT ;  /* 0x000000ffff157210 */ /* 0x000fc600017fe4ff */
[----:B--2---:R-:W-:-:S04]  /*05a0*/  IMAD.WIDE.U32 R6, R9, 0x4, R6 ;  /* 0x0000000409067825 */ /* 0x004fc800078e0006 */
[----:B------:R-:W-:Y:S02]  /*05b0*/  IMAD.WIDE R8, R11, 0x4, R4 ;  /* 0x000000040b087825 */ /* 0x000fe400078e0204 */
[----:B------:R-:W2:Y:S01]  /*05c0*/  LDG.E R7, desc[UR6][R6.64] ;  /* 0x0000000606077981 */ /* 0x000ea2000c1e1900 */
[----:B---3--:R-:W-:-:S03]  /*05d0*/  LEA R2, P2, R20, R2, 0x2 ;  /* 0x0000000214027211 */ /* 0x008fc600078410ff */
[----:B------:R-:W2:Y:S01]  /*05e0*/  LDG.E R4, desc[UR6][R4.64] ;  /* 0x0000000604047981 */ /* 0x000ea2000c1e1900 */
[----:B------:R-:W-:Y:S01]  /*05f0*/  LEA.HI.X R3, R20, R3, R21, 0x2, P2 ;  /* 0x0000000314037211 */ /* 0x000fe200010f1415 */
[C---:B------:R-:W-:Y:S02]  /*0600*/  IMAD.WIDE R20, R11.reuse, 0x4, R8 ;  /* 0x000000040b147825 */ /* 0x040fe400078e0208 */
[----:B------:R-:W3:Y:S04]  /*0610*/  LDG.E R8, desc[UR6][R8.64] ;  /* 0x0000000608087981 */ /* 0x000ee8000c1e1900 */
[----:B------:R-:W3:Y:S01]  /*0620*/  LDG.E R24, desc[UR6][R2.64+0x4] ;  /* 0x0000040602187981 */ /* 0x000ee2000c1e1900 */
[----:B------:R-:W-:-:S03]  /*0630*/  IMAD.WIDE R22, R11, 0x4, R20 ;  /* 0x000000040b167825 */ /* 0x000fc600078e0214 */
[----:B------:R-:W4:Y:S04]  /*0640*/  LDG.E R20, desc[UR6][R20.64] ;  /* 0x0000000614147981 */ /* 0x000f28000c1e1900 */
[----:B------:R-:W4:Y:S04]  /*0650*/  LDG.E R26, desc[UR6][R2.64+0x8] ;  /* 0x00000806021a7981 */ /* 0x000f28000c1e1900 */
[----:B------:R-:W5:Y:S04]  /*0660*/  LDG.E R22, desc[UR6][R22.64] ;  /* 0x0000000616167981 */ /* 0x000f68000c1e1900 */
[----:B------:R-:W5:Y:S01]  /*0670*/  LDG.E R28, desc[UR6][R2.64+0xc] ;  /* 0x00000c06021c7981 */ /* 0x000f62000c1e1900 */
[----:B------:R-:W-:Y:S01]  /*0680*/  IADD3 R17, PT, PT, R17, 0x4, RZ ;  /* 0x0000000411117810 */ /* 0x000fe20007ffe0ff */
[----:B--2---:R-:W-:-:S04]  /*0690*/  FFMA R7, R7, R4, R18 ;  /* 0x0000000407077223 */ /* 0x004fc80000000012 */
[----:B---3--:R-:W-:-:S04]  /*06a0*/  FFMA R7, R24, R8, R7 ;  /* 0x0000000818077223 */ /* 0x008fc80000000007 */
[----:B----4-:R-:W-:-:S04]  /*06b0*/  FFMA R7, R26, R20, R7 ;  /* 0x000000141a077223 */ /* 0x010fc80000000007 */
[----:B-----5:R-:W-:-:S07]  /*06c0*/  FFMA R18, R28, R22, R7 ;  /* 0x000000161c127223 */ /* 0x020fce0000000007 */
.L_x_4:
[----:B------:R-:W-:Y:S05]  /*06d0*/  @!P1 BRA `(.L_x_3) ;  /* 0x0000000000809947 */ /* 0x000fea0003800000 */
[----:B------:R-:W-:Y:S01]  /*06e0*/  ISETP.NE.AND P2, PT, R13, 0x1, PT ;  /* 0x000000010d00780c */ /* 0x000fe20003f45270 */
[----:B------:R-:W0:Y:S01]  /*06f0*/  LDC.64 R8, c[0x0][0x380] ;  /* 0x0000e000ff087b82 */ /* 0x000e220000000a00 */
[----:B------:R-:W-:-:S07]  /*0700*/  LOP3.LUT P1, RZ, R10, 0x1, RZ, 0xc0, !PT ;  /* 0x000000010aff7812 */ /* 0x000fce000782c0ff */
[----:B------:R-:W1:Y:S04]  /*0710*/  LDC.64 R10, c[0x0][0x388] ;  /* 0x0000e200ff0a7b82 */ /* 0x000e680000000a00 */
[CC--:B------:R-:W-:Y:S02]  /*0720*/  @P2 IADD3 R21, P3, PT, R16.reuse, R17.reuse, RZ ;  /* 0x0000001110152210 */ /* 0x0c0fe40007f7e0ff */
[----:B------:R-:W-:Y:S02]  /*0730*/  @P2 IADD3 R25, PT, PT, R16, R17, RZ ;  /* 0x0000001110192210 */ /* 0x000fe40007ffe0ff */
[----:B------:R-:W2:Y:S01]  /*0740*/  @P2 LDC R23, c[0x0][0x3a0] ;  /* 0x0000e800ff172b82 */ /* 0x000ea20000000800 */
[----:B------:R-:W-:-:S07]  /*0750*/  @P2 IADD3.X R22, PT, PT, RZ, RZ, RZ, P3, !PT ;  /* 0x000000ffff162210 */ /* 0x000fce0001ffe4ff */
[----:B------:R-:W3:Y:S01]  /*0760*/  @P2 LDC.64 R2, c[0x0][0x380] ;  /* 0x0000e000ff022b82 */ /* 0x000ee20000000a00 */
[----:B0-----:R-:W-:-:S06]  /*0770*/  @P2 IMAD.WIDE.U32 R8, R25, 0x4, R8 ;  /* 0x0000000419082825 */ /* 0x001fcc00078e0008 */
[----:B------:R-:W4:Y:S01]  /*0780*/  @P2 LDG.E R9, desc[UR6][R8.64] ;  /* 0x0000000608092981 */ /* 0x000f22000c1e1900 */
[----:B------:R-:W0:Y:S08]  /*0790*/  @P1 LDC R20, c[0x0][0x3a0] ;  /* 0x0000e800ff141b82 */ /* 0x000e300000000800 */
[----:B------:R-:W5:Y:S01]  /*07a0*/  LDC.64 R4, c[0x0][0x380] ;  /* 0x0000e000ff047b82 */ /* 0x000f620000000a00 */
[C---:B--2---:R-:W-:Y:S01]  /*07b0*/  @P2 IMAD R27, R17.reuse, R23, R0 ;  /* 0x00000017111b2224 */ /* 0x044fe200078e0200 */
[----:B------:R-:W-:-:S03]  /*07c0*/  @P2 IADD3 R17, PT, PT, R17, 0x2, RZ ;  /* 0x0000000211112810 */ /* 0x000fc60007ffe0ff */
[----:B-1----:R-:W-:-:S03]  /*07d0*/  @P2 IMAD.WIDE R10, R27, 0x4, R10 ;  /* 0x000000041b0a2825 */ /* 0x002fc600078e020a */
[----:B------:R-:W1:Y:S01]  /*07e0*/  LDC.64 R6, c[0x0][0x388] ;  /* 0x0000e200ff067b82 */ /* 0x000e620000000a00 */
[----:B---3--:R-:W-:-:S04]  /*07f0*/  @P2 LEA R2, P3, R21, R2, 0x2 ;  /* 0x0000000215022211 */ /* 0x008fc800078610ff */
[----:B------:R-:W-:Y:S01]  /*0800*/  @P2 LEA.HI.X R3, R21, R3, R22, 0x2, P3 ;  /* 0x0000000315032211 */ /* 0x000fe200018f1416 */
[----:B------:R-:W-:Y:S01]  /*0810*/  @P2 IMAD.WIDE R22, R23, 0x4, R10 ;  /* 0x0000000417162825 */ /* 0x000fe200078e020a */
[----:B------:R-:W-:Y:S02]  /*0820*/  @P1 IADD3 R21, PT, PT, R16, R17, RZ ;  /* 0x0000001110151210 */ /* 0x000fe40007ffe0ff */
[----:B------:R-:W4:Y:S01]  /*0830*/  @P2 LDG.E R16, desc[UR6][R10.64] ;  /* 0x000000060a102981 */ /* 0x000f22000c1e1900 */
[----:B0-----:R-:W-:-:S03]  /*0840*/  @P1 IMAD R17, R17, R20, R0 ;  /* 0x0000001411111224 */ /* 0x001fc600078e0200 */
[----:B------:R-:W2:Y:S01]  /*0850*/  @P2 LDG.E R2, desc[UR6][R2.64+0x4] ;  /* 0x0000040602022981 */ /* 0x000ea2000c1e1900 */
[----:B-----5:R-:W-:-:S03]  /*0860*/  @P1 IMAD.WIDE.U32 R4, R21, 0x4, R4 ;  /* 0x0000000415041825 */ /* 0x020fc600078e0004 */
[----:B------:R-:W2:Y:S04]  /*0870*/  @P2 LDG.E R22, desc[UR6][R22.64] ;  /* 0x0000000616162981 */ /* 0x000ea8000c1e1900 */
[----:B------:R-:W3:Y:S01]  /*0880*/  @P1 LDG.E R5, desc[UR6][R4.64] ;  /* 0x0000000604051981 */ /* 0x000ee2000c1e1900 */
[----:B-1----:R-:W-:-:S06]  /*0890*/  @P1 IMAD.WIDE R6, R17, 0x4, R6 ;  /* 0x0000000411061825 */ /* 0x002fcc00078e0206 */
[----:B------:R-:W3:Y:S01]  /*08a0*/  @P1 LDG.E R6, desc[UR6][R6.64] ;  /* 0x0000000606061981 */ /* 0x000ee2000c1e1900 */
[----:B----4-:R-:W-:-:S04]  /*08b0*/  @P2 FFMA R9, R9, R16, R18 ;  /* 0x0000001009092223 */ /* 0x010fc80000000012 */
[----:B--2---:R-:W-:-:S04]  /*08c0*/  @P2 FFMA R18, R2, R22, R9 ;  /* 0x0000001602122223 */ /* 0x004fc80000000009 */
[----:B---3--:R-:W-:-:S07]  /*08d0*/  @P1 FFMA R18, R5, R6, R18 ;  /* 0x0000000605121223 */ /* 0x008fce0000000012 */
.L_x_3:
[----:B------:R-:W0:Y:S01]  /*08e0*/  LDCU UR4, c[0x0][0x3a0] ;  /* 0x00007400ff0477ac */ /* 0x000e220008000800 */
[----:B------:R-:W1:Y:S01]  /*08f0*/  LDC.64 R2, c[0x0][0x390] ;  /* 0x0000e400ff027b82 */ /* 0x000e620000000a00 */
[C---:B0-----:R-:W-:Y:S01]  /*0900*/  IMAD R5, R15.reuse, UR4, R0 ;  /* 0x000000040f057c24 */ /* 0x041fe2000f8e0200 */
[----:B------:R-:W0:Y:S01]  /*0910*/  LDCU UR4, c[0x0][0x398] ;  /* 0x00007300ff0477ac */ /* 0x000e220008000800 */
[----:B------:R-:W-:Y:S02]  /*0920*/  IADD3 R15, PT, PT, R15, 0x1, RZ ;  /* 0x000000010f0f7810 */ /* 0x000fe40007ffe0ff */
[----:B-1----:R-:W-:-:S05]  /*0930*/  IMAD.WIDE R2, R5, 0x4, R2 ;  /* 0x0000000405027825 */ /* 0x002fca00078e0202 */
[----:B------:R1:W-:Y:S01]  /*0940*/  STG.E desc[UR6][R2.64], R18 ;  /* 0x0000001202007986 */ /* 0x0003e2000c101906 */
[----:B0-----:R-:W-:-:S13]  /*0950*/  ISETP.NE.AND P1, PT, R15, UR4, PT ;  /* 0x000000040f007c0c */ /* 0x001fda000bf25270 */
[----:B-1----:R-:W-:Y:S05]  /*0960*/  @!P1 EXIT ;  /* 0x000000000000994d */ /* 0x002fea0003800000 */
[----:B------:R-:W-:Y:S05]  /*0970*/  BRA `(.L_x_5) ;  /* 0xfffffff400f47947 */ /* 0x000fea000383ffff */
.L_x_0:
[C---:B------:R-:W-:Y:S01]  /*0980*/  ISETP.GE.U32.AND P0, PT, R2.reuse, 0x8, PT ;  /* 0x000000080200780c */ /* 0x040fe20003f06070 */
[----:B------:R-:W-:Y:S01]  /*0990*/  HFMA2 R4, -RZ, RZ, 0, 0 ;  /* 0x00000000ff047431 */ /* 0x000fe200000001ff */
[----:B------:R-:W-:-:S04]  /*09a0*/  LOP3.LUT R5, R2, 0x7, RZ, 0xc0, !PT ;  /* 0x0000000702057812 */ /* 0x000fc800078ec0ff */
[----:B------:R-:W-:-:S07]  /*09b0*/  ISETP.NE.AND P1, PT, R5, RZ, PT ;  /* 0x000000ff0500720c */ /* 0x000fce0003f25270 */
[----:B------:R-:W-:Y:S06]  /*09c0*/  @!P0 BRA `(.L_x_6) ;  /* 0x00000000005c8947 */ /* 0x000fec0003800000 */
[----:B------:R-:W0:Y:S01]  /*09d0*/  LDC.64 R6, c[0x0][0x390] ;  /* 0x0000e400ff067b82 */ /* 0x000e220000000a00 */
[----:B------:R-:W-:Y:S01]  /*09e0*/  LOP3.LUT R4, R2, 0x7ffffff8, RZ, 0xc0, !PT ;  /* 0x7ffffff802047812 */ /* 0x000fe200078ec0ff */
[----:B------:R-:W-:-:S06]  /*09f0*/  UMOV UR4, URZ ;  /* 0x000000ff00047c82 */ /* 0x000fcc0008000000 */
.L_x_7:
[----:B-1----:R-:W-:Y:S01]  /*0a00*/  IMAD R9, R3, UR4, R0 ;  /* 0x0000000403097c24 */ /* 0x002fe2000f8e0200 */
[----:B------:R-:W-:-:S03]  /*0a10*/  UIADD3 UR4, UPT, UPT, UR4, 0x8, URZ ;  /* 0x0000000804047890 */ /* 0x000fc6000fffe0ff */
[----:B0-----:R-:W-:-:S03]  /*0a20*/  IMAD.WIDE R8, R9, 0x4, R6 ;  /* 0x0000000409087825 */ /* 0x001fc600078e0206 */
[----:B------:R-:W-:Y:S02]  /*0a30*/  ISETP.NE.AND P0, PT, R4, UR4, PT ;  /* 0x0000000404007c0c */ /* 0x000fe4000bf05270 */
[----:B------:R1:W-:Y:S01]  /*0a40*/  STG.E desc[UR6][R8.64], RZ ;  /* 0x000000ff08007986 */ /* 0x0003e2000c101906 */
[----:B------:R-:W-:-:S05]  /*0a50*/  IMAD.WIDE R10, R3, 0x4, R8 ;  /* 0x00000004030a7825 */ /* 0x000fca00078e0208 */
        /* <DEDUP_REMOVED lines=13> */
[----:B------:R-:W-:Y:S05]  /*0b30*/  @P0 BRA `(.L_x_7) ;  /* 0xfffffffc00b00947 */ /* 0x000fea000383ffff */
.L_x_6:
[----:B------:R-:W-:Y:S05]  /*0b40*/  @!P1 EXIT ;  /* 0x000000000000994d */ /* 0x000fea0003800000 */
[----:B------:R-:W-:Y:S02]  /*0b50*/  ISETP.GE.U32.AND P0, PT, R5, 0x4, PT ;  /* 0x000000040500780c */ /* 0x000fe40003f06070 */
[----:B-1----:R-:W-:-:S04]  /*0b60*/  LOP3.LUT R14, R2, 0x3, RZ, 0xc0, !PT ;  /* 0x00000003020e7812 */ /* 0x002fc800078ec0ff */
[----:B------:R-:W-:-:S07]  /*0b70*/  ISETP.NE.AND P1, PT, R14, RZ, PT ;  /* 0x000000ff0e00720c */ /* 0x000fce0003f25270 */
[----:B------:R-:W-:Y:S06]  /*0b80*/  @!P0 BRA `(.L_x_8) ;  /* 0x00000000002c8947 */ /* 0x000fec0003800000 */
[----:B------:R-:W0:Y:S01]  /*0b90*/  LDC.64 R6, c[0x0][0x390] ;  /* 0x0000e400ff067b82 */ /* 0x000e220000000a00 */
[C---:B------:R-:W-:Y:S01]  /*0ba0*/  IMAD R5, R4.reuse, R3, R0 ;  /* 0x0000000304057224 */ /* 0x040fe200078e0200 */
[----:B------:R-:W-:-:S03]  /*0bb0*/  IADD3 R4, PT, PT, R4, 0x4, RZ ;  /* 0x0000000404047810 */ /* 0x000fc60007ffe0ff */
[----:B0-----:R-:W-:-:S05]  /*0bc0*/  IMAD.WIDE R6, R5, 0x4, R6 ;  /* 0x0000000405067825 */ /* 0x001fca00078e0206 */
[----:B------:R0:W-:Y:S01]  /*0bd0*/  STG.E desc[UR6][R6.64], RZ ;  /* 0x000000ff06007986 */ /* 0x0001e2000c101906 */
[----:B------:R-:W-:-:S05]  /*0be0*/  IMAD.WIDE R8, R3, 0x4, R6 ;  /* 0x0000000403087825 */ /* 0x000fca00078e0206 */
[----:B------:R0:W-:Y:S01]  /*0bf0*/  STG.E desc[UR6][R8.64], RZ ;  /* 0x000000ff08007986 */ /* 0x0001e2000c101906 */
[----:B------:R-:W-:-:S05]  /*0c00*/  IMAD.WIDE R10, R3, 0x4, R8 ;  /* 0x00000004030a7825 */ /* 0x000fca00078e0208 */
[----:B------:R0:W-:Y:S01]  /*0c10*/  STG.E desc[UR6][R10.64], RZ ;  /* 0x000000ff0a007986 */ /* 0x0001e2000c101906 */
[----:B------:R-:W-:-:S05]  /*0c20*/  IMAD.WIDE R12, R3, 0x4, R10 ;  /* 0x00000004030c7825 */ /* 0x000fca00078e020a */
[----:B------:R0:W-:Y:S02]  /*0c30*/  STG.E desc[UR6][R12.64], RZ ;  /* 0x000000ff0c007986 */ /* 0x0001e4000c101906 */
.L_x_8:
[----:B------:R-:W-:Y:S05]  /*0c40*/  @!P1 EXIT ;  /* 0x000000000000994d */ /* 0x000fea0003800000 */
[----:B------:R-:W-:Y:S02]  /*0c50*/  ISETP.NE.AND P0, PT, R14, 0x1, PT ;  /* 0x000000010e00780c */ /* 0x000fe40003f05270 */
[----:B------:R-:W-:-:S04]  /*0c60*/  LOP3.LUT R2, R2, 0x1, RZ, 0xc0, !PT ;  /* 0x0000000102027812 */ /* 0x000fc800078ec0ff */
[----:B------:R-:W-:-:S07]  /*0c70*/  ISETP.NE.U32.AND P1, PT, R2, 0x1, PT ;  /* 0x000000010200780c */ /* 0x000fce0003f25070 */
[----:B------:R-:W-:Y:S06]  /*0c80*/  @!P0 BRA `(.L_x_9) ;  /* 0x00000000001c8947 */ /* 0x000fec0003800000 */
[----:B0-----:R-:W0:Y:S01]  /*0c90*/  LDC.64 R6, c[0x0][0x390] ;  /* 0x0000e400ff067b82 */ /* 0x001e220000000a00 */
[C---:B------:R-:W-:Y:S01]  /*0ca0*/  IMAD R5, R4.reuse, R3, R0 ;  /* 0x0000000304057224 */ /* 0x040fe200078e0200 */
[----:B------:R-:W-:-:S03]  /*0cb0*/  IADD3 R4, PT, PT, R4, 0x2, RZ ;  /* 0x0000000204047810 */ /* 0x000fc60007ffe0ff */
[----:B0-----:R-:W-:-:S05]  /*0cc0*/  IMAD.WIDE R6, R5, 0x4, R6 ;  /* 0x0000000405067825 */ /* 0x001fca00078e0206 */
[----:B------:R1:W-:Y:S01]  /*0cd0*/  STG.E desc[UR6][R6.64], RZ ;  /* 0x000000ff06007986 */ /* 0x0003e2000c101906 */
[----:B------:R-:W-:-:S05]  /*0ce0*/  IMAD.WIDE R8, R3, 0x4, R6 ;  /* 0x0000000403087825 */ /* 0x000fca00078e0206 */
[----:B------:R1:W-:Y:S02]  /*0cf0*/  STG.E desc[UR6][R8.64], RZ ;  /* 0x000000ff08007986 */ /* 0x0003e4000c101906 */
.L_x_9:
[----:B------:R-:W-:Y:S05]  /*0d00*/  @P1 EXIT ;  /* 0x000000000000194d */ /* 0x000fea0003800000 */
[----:B01----:R-:W0:Y:S01]  /*0d10*/  LDC.64 R6, c[0x0][0x390] ;  /* 0x0000e400ff067b82 */ /* 0x003e220000000a00 */
[----:B------:R-:W-:-:S04]  /*0d20*/  IMAD R3, R4, R3, R0 ;  /* 0x0000000304037224 */ /* 0x000fc800078e0200 */
[----:B0-----:R-:W-:-:S05]  /*0d30*/  IMAD.WIDE R2, R3, 0x4, R6 ;  /* 0x0000000403027825 */ /* 0x001fca00078e0206 */
[----:B------:R-:W-:Y:S01]  /*0d40*/  STG.E desc[UR6][R2.64], RZ ;  /* 0x000000ff02007986 */ /* 0x000fe2000c101906 */
[----:B------:R-:W-:Y:S05]  /*0d50*/  EXIT ;  /* 0x000000000000794d */ /* 0x000fea0003800000 */
.L_x_10:
[----:B------:R-:W-:-:S00]  /*0d60*/  BRA `(.L_x_10) ;  /* 0xfffffffc00fc7947 */ /* 0x000fc0000383ffff */
[----:B------:R-:W-:-:S00]  /*0d70*/  NOP ;  /* 0x0000000000007918 */ /* 0x000fc00000000000 */
        /* <DEDUP_REMOVED lines=8> */
.L_x_11:


//--------------------- .nv.shared.reserved.0     --------------------------
	.section	.nv.shared.reserved.0,"aw",@nobits
	.weak		__nv_reservedSMEM_offset_0_alias
	.size		__nv_reservedSMEM_offset_0_alias, 0, 64
	.other		__nv_reservedSMEM_offset_0_alias,@"STO_CUDA_RESERVED_SHARED STV_DEFAULT"
__nv_reservedSMEM_offset_0_alias:
	.zero		0
	.zero		64


//--------------------- .nv.constant0._Z17matMultColElementPfS_S_iii --------------------------
	.section	.nv.constant0._Z17matMultColElementPfS_S_iii,"a",@progbits
	.sectionflags	@""
	.align	4
.nv.constant0._Z17matMultColElementPfS_S_iii:
	.zero		932


//--------------------- SYMBOLS --------------------------

	.type		.nv.reservedSmem.offset0,@object
	.size		.nv.reservedSmem.offset0,0x4
